//
// Generated by NVIDIA NVVM Compiler
//
// Compiler Build ID: CL-36424714
// Cuda compilation tools, release 13.0, V13.0.88
// Based on NVVM 20.0.0
//

.version 9.0
.target sm_100
.address_size 64

	// .globl	_Z6matmulPfS_S_iii
// _ZZ6matmulPfS_S_iiiE3s_A has been demoted
// _ZZ6matmulPfS_S_iiiE3s_B has been demoted

.visible .entry _Z6matmulPfS_S_iii(
	.param .u64 .ptr .align 1 _Z6matmulPfS_S_iii_param_0,
	.param .u64 .ptr .align 1 _Z6matmulPfS_S_iii_param_1,
	.param .u64 .ptr .align 1 _Z6matmulPfS_S_iii_param_2,
	.param .u32 _Z6matmulPfS_S_iii_param_3,
	.param .u32 _Z6matmulPfS_S_iii_param_4,
	.param .u32 _Z6matmulPfS_S_iii_param_5
)
{
	.local .align 16 .b8 	__local_depot0[128];
	.reg .b64 	%SP;
	.reg .b64 	%SPL;
	.reg .pred 	%p<4>;
	.reg .b32 	%r<39>;
	.reg .b32 	%f<197>;
	.reg .b64 	%rd<31>;
	// demoted variable
	.shared .align 4 .b8 _ZZ6matmulPfS_S_iiiE3s_A[4096];
	// demoted variable
	.shared .align 4 .b8 _ZZ6matmulPfS_S_iiiE3s_B[4096];
	mov.u64 	%SPL, __local_depot0;
	ld.param.u64 	%rd13, [_Z6matmulPfS_S_iii_param_0];
	ld.param.u64 	%rd14, [_Z6matmulPfS_S_iii_param_1];
	ld.param.u32 	%r7, [_Z6matmulPfS_S_iii_param_5];
	cvta.to.global.u64 	%rd1, %rd14;
	cvta.to.global.u64 	%rd2, %rd13;
	add.u64 	%rd3, %SPL, 0;
	mov.u32 	%r8, %ctaid.y;
	shl.b32 	%r1, %r8, 5;
	mov.f32 	%f165, 0f00000000;
	st.local.v4.f32 	[%rd3], {%f165, %f165, %f165, %f165};
	st.local.v4.f32 	[%rd3+16], {%f165, %f165, %f165, %f165};
	st.local.v4.f32 	[%rd3+32], {%f165, %f165, %f165, %f165};
	st.local.v4.f32 	[%rd3+48], {%f165, %f165, %f165, %f165};
	st.local.v4.f32 	[%rd3+64], {%f165, %f165, %f165, %f165};
	st.local.v4.f32 	[%rd3+80], {%f165, %f165, %f165, %f165};
	st.local.v4.f32 	[%rd3+96], {%f165, %f165, %f165, %f165};
	st.local.v4.f32 	[%rd3+112], {%f165, %f165, %f165, %f165};
	setp.lt.s32 	%p1, %r7, 1;
	mov.f32 	%f166, %f165;
	mov.f32 	%f167, %f165;
	mov.f32 	%f168, %f165;
	mov.f32 	%f169, %f165;
	mov.f32 	%f170, %f165;
	mov.f32 	%f171, %f165;
	mov.f32 	%f172, %f165;
	mov.f32 	%f173, %f165;
	mov.f32 	%f174, %f165;
	mov.f32 	%f175, %f165;
	mov.f32 	%f176, %f165;
	mov.f32 	%f177, %f165;
	mov.f32 	%f178, %f165;
	mov.f32 	%f179, %f165;
	mov.f32 	%f180, %f165;
	mov.f32 	%f181, %f165;
	mov.f32 	%f182, %f165;
	mov.f32 	%f183, %f165;
	mov.f32 	%f184, %f165;
	mov.f32 	%f185, %f165;
	mov.f32 	%f186, %f165;
	mov.f32 	%f187, %f165;
	mov.f32 	%f188, %f165;
	mov.f32 	%f189, %f165;
	mov.f32 	%f190, %f165;
	mov.f32 	%f191, %f165;
	mov.f32 	%f192, %f165;
	mov.f32 	%f193, %f165;
	mov.f32 	%f194, %f165;
	mov.f32 	%f195, %f165;
	mov.f32 	%f196, %f165;
	@%p1 bra 	$L__BB0_6;
	ld.param.u32 	%r35, [_Z6matmulPfS_S_iii_param_5];
	mov.u32 	%r10, %ctaid.x;
	shl.b32 	%r11, %r10, 5;
	mul.wide.u32 	%rd16, %r11, 4;
	add.s64 	%rd29, %rd1, %rd16;
	mul.lo.s32 	%r12, %r1, %r35;
	mul.wide.s32 	%rd17, %r12, 4;
	add.s64 	%rd28, %rd2, %rd17;
	mov.b32 	%r37, 0;
	mov.u32 	%r15, %tid.y;
	shl.b32 	%r16, %r15, 5;
	mov.u32 	%r17, %tid.x;
	add.s32 	%r18, %r16, %r17;
	shl.b32 	%r20, %r18, 2;
	mov.u32 	%r21, _ZZ6matmulPfS_S_iiiE3s_A;
	add.s32 	%r22, %r21, %r20;
$L__BB0_2:
	shl.b32 	%r14, %r37, 5;
	add.s32 	%r19, %r18, %r14;
	mul.wide.s32 	%rd19, %r19, 4;
	add.s64 	%rd20, %rd28, %rd19;
	ld.global.f32 	%f98, [%rd20];
	st.shared.f32 	[%r22], %f98;
	add.s64 	%rd21, %rd29, %rd19;
	ld.global.f32 	%f99, [%rd21];
	mov.u32 	%r23, _ZZ6matmulPfS_S_iiiE3s_B;
	add.s32 	%r24, %r23, %r20;
	st.shared.f32 	[%r24], %f99;
	bar.sync 	0;
	shl.b32 	%r25, %r15, 7;
	add.s32 	%r26, %r21, %r25;
	ld.shared.f32 	%f33, [%r26];
	ld.shared.f32 	%f34, [%r26+4];
	ld.shared.f32 	%f35, [%r26+8];
	ld.shared.f32 	%f36, [%r26+12];
	ld.shared.f32 	%f37, [%r26+16];
	ld.shared.f32 	%f38, [%r26+20];
	ld.shared.f32 	%f39, [%r26+24];
	ld.shared.f32 	%f40, [%r26+28];
	ld.shared.f32 	%f41, [%r26+32];
	ld.shared.f32 	%f42, [%r26+36];
	ld.shared.f32 	%f43, [%r26+40];
	ld.shared.f32 	%f44, [%r26+44];
	ld.shared.f32 	%f45, [%r26+48];
	ld.shared.f32 	%f46, [%r26+52];
	ld.shared.f32 	%f47, [%r26+56];
	ld.shared.f32 	%f48, [%r26+60];
	ld.shared.f32 	%f49, [%r26+64];
	ld.shared.f32 	%f50, [%r26+68];
	ld.shared.f32 	%f51, [%r26+72];
	ld.shared.f32 	%f52, [%r26+76];
	ld.shared.f32 	%f53, [%r26+80];
	ld.shared.f32 	%f54, [%r26+84];
	ld.shared.f32 	%f55, [%r26+88];
	ld.shared.f32 	%f56, [%r26+92];
	ld.shared.f32 	%f57, [%r26+96];
	ld.shared.f32 	%f58, [%r26+100];
	ld.shared.f32 	%f59, [%r26+104];
	ld.shared.f32 	%f60, [%r26+108];
	ld.shared.f32 	%f61, [%r26+112];
	ld.shared.f32 	%f62, [%r26+116];
	ld.shared.f32 	%f63, [%r26+120];
	ld.shared.f32 	%f64, [%r26+124];
	mov.b64 	%rd30, 0;
	mov.b32 	%r38, 2048;
$L__BB0_3:
	add.s64 	%rd22, %rd3, %rd30;
	ld.local.f32 	%f100, [%rd22];
	mov.u32 	%r27, _ZZ6matmulPfS_S_iiiE3s_B;
	add.s32 	%r28, %r27, %r38;
	ld.shared.f32 	%f101, [%r28+-2048];
	fma.rn.f32 	%f102, %f33, %f101, %f100;
	ld.shared.f32 	%f103, [%r28+-1920];
	fma.rn.f32 	%f104, %f34, %f103, %f102;
	ld.shared.f32 	%f105, [%r28+-1792];
	fma.rn.f32 	%f106, %f35, %f105, %f104;
	ld.shared.f32 	%f107, [%r28+-1664];
	fma.rn.f32 	%f108, %f36, %f107, %f106;
	ld.shared.f32 	%f109, [%r28+-1536];
	fma.rn.f32 	%f110, %f37, %f109, %f108;
	ld.shared.f32 	%f111, [%r28+-1408];
	fma.rn.f32 	%f112, %f38, %f111, %f110;
	ld.shared.f32 	%f113, [%r28+-1280];
	fma.rn.f32 	%f114, %f39, %f113, %f112;
	ld.shared.f32 	%f115, [%r28+-1152];
	fma.rn.f32 	%f116, %f40, %f115, %f114;
	ld.shared.f32 	%f117, [%r28+-1024];
	fma.rn.f32 	%f118, %f41, %f117, %f116;
	ld.shared.f32 	%f119, [%r28+-896];
	fma.rn.f32 	%f120, %f42, %f119, %f118;
	ld.shared.f32 	%f121, [%r28+-768];
	fma.rn.f32 	%f122, %f43, %f121, %f120;
	ld.shared.f32 	%f123, [%r28+-640];
	fma.rn.f32 	%f124, %f44, %f123, %f122;
	ld.shared.f32 	%f125, [%r28+-512];
	fma.rn.f32 	%f126, %f45, %f125, %f124;
	ld.shared.f32 	%f127, [%r28+-384];
	fma.rn.f32 	%f128, %f46, %f127, %f126;
	ld.shared.f32 	%f129, [%r28+-256];
	fma.rn.f32 	%f130, %f47, %f129, %f128;
	ld.shared.f32 	%f131, [%r28+-128];
	fma.rn.f32 	%f132, %f48, %f131, %f130;
	ld.shared.f32 	%f133, [%r28];
	fma.rn.f32 	%f134, %f49, %f133, %f132;
	ld.shared.f32 	%f135, [%r28+128];
	fma.rn.f32 	%f136, %f50, %f135, %f134;
	ld.shared.f32 	%f137, [%r28+256];
	fma.rn.f32 	%f138, %f51, %f137, %f136;
	ld.shared.f32 	%f139, [%r28+384];
	fma.rn.f32 	%f140, %f52, %f139, %f138;
	ld.shared.f32 	%f141, [%r28+512];
	fma.rn.f32 	%f142, %f53, %f141, %f140;
	ld.shared.f32 	%f143, [%r28+640];
	fma.rn.f32 	%f144, %f54, %f143, %f142;
	ld.shared.f32 	%f145, [%r28+768];
	fma.rn.f32 	%f146, %f55, %f145, %f144;
	ld.shared.f32 	%f147, [%r28+896];
	fma.rn.f32 	%f148, %f56, %f147, %f146;
	ld.shared.f32 	%f149, [%r28+1024];
	fma.rn.f32 	%f150, %f57, %f149, %f148;
	ld.shared.f32 	%f151, [%r28+1152];
	fma.rn.f32 	%f152, %f58, %f151, %f150;
	ld.shared.f32 	%f153, [%r28+1280];
	fma.rn.f32 	%f154, %f59, %f153, %f152;
	ld.shared.f32 	%f155, [%r28+1408];
	fma.rn.f32 	%f156, %f60, %f155, %f154;
	ld.shared.f32 	%f157, [%r28+1536];
	fma.rn.f32 	%f158, %f61, %f157, %f156;
	ld.shared.f32 	%f159, [%r28+1664];
	fma.rn.f32 	%f160, %f62, %f159, %f158;
	ld.shared.f32 	%f161, [%r28+1792];
	fma.rn.f32 	%f162, %f63, %f161, %f160;
	ld.shared.f32 	%f163, [%r28+1920];
	fma.rn.f32 	%f164, %f64, %f163, %f162;
	st.local.f32 	[%rd22], %f164;
	add.s64 	%rd30, %rd30, 4;
	add.s32 	%r38, %r38, 4;
	setp.ne.s32 	%p2, %r38, 2176;
	@%p2 bra 	$L__BB0_3;
	ld.param.u32 	%r36, [_Z6matmulPfS_S_iii_param_5];
	ld.param.u32 	%r33, [_Z6matmulPfS_S_iii_param_4];
	shl.b32 	%r29, %r33, 5;
	bar.sync 	0;
	add.s64 	%rd28, %rd28, 128;
	mul.wide.s32 	%rd23, %r29, 4;
	add.s64 	%rd29, %rd29, %rd23;
	add.s32 	%r37, %r37, 32;
	setp.lt.s32 	%p3, %r37, %r36;
	@%p3 bra 	$L__BB0_2;
	ld.local.v4.f32 	{%f196, %f195, %f194, %f193}, [%rd3];
	ld.local.v4.f32 	{%f192, %f191, %f190, %f189}, [%rd3+16];
	ld.local.v4.f32 	{%f188, %f187, %f186, %f185}, [%rd3+32];
	ld.local.v4.f32 	{%f184, %f183, %f182, %f181}, [%rd3+48];
	ld.local.v4.f32 	{%f180, %f179, %f178, %f177}, [%rd3+64];
	ld.local.v4.f32 	{%f176, %f175, %f174, %f173}, [%rd3+80];
	ld.local.v4.f32 	{%f172, %f171, %f170, %f169}, [%rd3+96];
	ld.local.v4.f32 	{%f168, %f167, %f166, %f165}, [%rd3+112];
$L__BB0_6:
	ld.param.u32 	%r34, [_Z6matmulPfS_S_iii_param_4];
	ld.param.u64 	%rd27, [_Z6matmulPfS_S_iii_param_2];
	mov.u32 	%r30, %ctaid.y;
	mul.lo.s32 	%r31, %r30, %r34;
	shl.b32 	%r32, %r31, 5;
	cvta.to.global.u64 	%rd24, %rd27;
	mul.wide.s32 	%rd25, %r32, 4;
	add.s64 	%rd26, %rd24, %rd25;
	st.global.f32 	[%rd26], %f196;
	st.global.f32 	[%rd26+4], %f195;
	st.global.f32 	[%rd26+8], %f194;
	st.global.f32 	[%rd26+12], %f193;
	st.global.f32 	[%rd26+16], %f192;
	st.global.f32 	[%rd26+20], %f191;
	st.global.f32 	[%rd26+24], %f190;
	st.global.f32 	[%rd26+28], %f189;
	st.global.f32 	[%rd26+32], %f188;
	st.global.f32 	[%rd26+36], %f187;
	st.global.f32 	[%rd26+40], %f186;
	st.global.f32 	[%rd26+44], %f185;
	st.global.f32 	[%rd26+48], %f184;
	st.global.f32 	[%rd26+52], %f183;
	st.global.f32 	[%rd26+56], %f182;
	st.global.f32 	[%rd26+60], %f181;
	st.global.f32 	[%rd26+64], %f180;
	st.global.f32 	[%rd26+68], %f179;
	st.global.f32 	[%rd26+72], %f178;
	st.global.f32 	[%rd26+76], %f177;
	st.global.f32 	[%rd26+80], %f176;
	st.global.f32 	[%rd26+84], %f175;
	st.global.f32 	[%rd26+88], %f174;
	st.global.f32 	[%rd26+92], %f173;
	st.global.f32 	[%rd26+96], %f172;
	st.global.f32 	[%rd26+100], %f171;
	st.global.f32 	[%rd26+104], %f170;
	st.global.f32 	[%rd26+108], %f169;
	st.global.f32 	[%rd26+112], %f168;
	st.global.f32 	[%rd26+116], %f167;
	st.global.f32 	[%rd26+120], %f166;
	st.global.f32 	[%rd26+124], %f165;
	ret;

}


// ===== COMPILED SASS (sm_100) =====

	.target	sm_100

	.elftype	@"ET_EXEC"


//--------------------- .note.nv.tkinfo           --------------------------
	.section	.note.nv.tkinfo,"",@"SHT_NOTE"
	.sectionflags	@"SHF_NOTE_NV_TKINFO"
	.tkinfo
        /*0018*/ 	.word	0x00000002
        /*0030*/ 	.string	""
        /*0030*/ 	.string	"ptxas"
        /*0030*/ 	.string	"Cuda compilation tools, release 13.0, V13.0.88"
        /*0030*/ 	.string	"Build cuda_13.0.r13.0/compiler.36424714_0"
        /*0030*/ 	.string	"-arch sm_100 -m 64 "



//--------------------- .note.nv.cuinfo           --------------------------
	.section	.note.nv.cuinfo,"",@"SHT_NOTE"
	.sectionflags	@"SHF_NOTE_NV_CUINFO"
        /*0018*/ 	.short	0x0002
        /*001a*/ 	.short	0x0064
        /*001c*/ 	.short	0x0082
	.zero		2


//--------------------- .nv.info                  --------------------------
	.section	.nv.info,"",@"SHT_CUDA_INFO"
	.align	4


	//----- nvinfo : EIATTR_REGCOUNT
	.align		4
        /*0000*/ 	.byte	0x04, 0x2f
        /*0002*/ 	.short	(.L_1 - .L_0)
	.align		4
.L_0:
        /*0004*/ 	.word	index@(_Z6matmulPfS_S_iii)
        /*0008*/ 	.word	0x0000002e


	//----- nvinfo : EIATTR_FRAME_SIZE
	.align		4
.L_1:
        /*000c*/ 	.byte	0x04, 0x11
        /*000e*/ 	.short	(.L_3 - .L_2)
	.align		4
.L_2:
        /*0010*/ 	.word	index@(_Z6matmulPfS_S_iii)
        /*0014*/ 	.word	0x00000080


	//----- nvinfo : EIATTR_MIN_STACK_SIZE
	.align		4
.L_3:
        /*0018*/ 	.byte	0x04, 0x12
        /*001a*/ 	.short	(.L_5 - .L_4)
	.align		4
.L_4:
        /*001c*/ 	.word	index@(_Z6matmulPfS_S_iii)
        /*0020*/ 	.word	0x00000080
.L_5:


//--------------------- .nv.compat                --------------------------
	.section	.nv.compat,"",@"SHT_CUDA_COMPAT_INFO"
	.align	4
        /*0000*/ 	.byte	0x02, 0x09, 0x00, 0x00, 0x02, 0x02, 0x01, 0x00, 0x02, 0x05, 0x05, 0x00, 0x03, 0x07, 0x01, 0x01
        /*0010*/ 	.byte	0x02, 0x03, 0x00, 0x00, 0x02, 0x06, 0x01, 0x00, 0x04, 0x0b, 0x08, 0x00, 0x09, 0x00, 0x00, 0x00
        /*0020*/ 	.byte	0x00, 0x00, 0x00, 0x00


//--------------------- .nv.info._Z6matmulPfS_S_iii --------------------------
	.section	.nv.info._Z6matmulPfS_S_iii,"",@"SHT_CUDA_INFO"
	.sectionflags	@""
	.align	4


	//----- nvinfo : EIATTR_CUDA_API_VERSION
	.align		4
        /*0000*/ 	.byte	0x04, 0x37
        /*0002*/ 	.short	(.L_7 - .L_6)
.L_6:
        /*0004*/ 	.word	0x00000082


	//----- nvinfo : EIATTR_KPARAM_INFO
	.align		4
.L_7:
        /*0008*/ 	.byte	0x04, 0x17
        /*000a*/ 	.short	(.L_9 - .L_8)
.L_8:
        /*000c*/ 	.word	0x00000000
        /*0010*/ 	.short	0x0005
        /*0012*/ 	.short	0x0020
        /*0014*/ 	.byte	0x00, 0xf0, 0x11, 0x00


	//----- nvinfo : EIATTR_KPARAM_INFO
	.align		4
.L_9:
        /*0018*/ 	.byte	0x04, 0x17
        /*001a*/ 	.short	(.L_11 - .L_10)
.L_10:
        /*001c*/ 	.word	0x00000000
        /*0020*/ 	.short	0x0004
        /*0022*/ 	.short	0x001c
        /*0024*/ 	.byte	0x00, 0xf0, 0x11, 0x00


	//----- nvinfo : EIATTR_KPARAM_INFO
	.align		4
.L_11:
        /*0028*/ 	.byte	0x04, 0x17
        /*002a*/ 	.short	(.L_13 - .L_12)
.L_12:
        /*002c*/ 	.word	0x00000000
        /*0030*/ 	.short	0x0003
        /*0032*/ 	.short	0x0018
        /*0034*/ 	.byte	0x00, 0xf0, 0x11, 0x00


	//----- nvinfo : EIATTR_KPARAM_INFO
	.align		4
.L_13:
        /*0038*/ 	.byte	0x04, 0x17
        /*003a*/ 	.short	(.L_15 - .L_14)
.L_14:
        /*003c*/ 	.word	0x00000000
        /*0040*/ 	.short	0x0002
        /*0042*/ 	.short	0x0010
        /*0044*/ 	.byte	0x00, 0xf5, 0x21, 0x00


	//----- nvinfo : EIATTR_KPARAM_INFO
	.align		4
.L_15:
        /*0048*/ 	.byte	0x04, 0x17
        /*004a*/ 	.short	(.L_17 - .L_16)
.L_16:
        /*004c*/ 	.word	0x00000000
        /*0050*/ 	.short	0x0001
        /*0052*/ 	.short	0x0008
        /*0054*/ 	.byte	0x00, 0xf5, 0x21, 0x00


	//----- nvinfo : EIATTR_KPARAM_INFO
	.align		4
.L_17:
        /*0058*/ 	.byte	0x04, 0x17
        /*005a*/ 	.short	(.L_19 - .L_18)
.L_18:
        /*005c*/ 	.word	0x00000000
        /*0060*/ 	.short	0x0000
        /*0062*/ 	.short	0x0000
        /*0064*/ 	.byte	0x00, 0xf5, 0x21, 0x00


	//----- nvinfo : EIATTR_SPARSE_MMA_MASK
	.align		4
.L_19:
        /*0068*/ 	.byte	0x03, 0x50
        /*006a*/ 	.short	0x0000


	//----- nvinfo : EIATTR_MAXREG_COUNT
	.align		4
        /*006c*/ 	.byte	0x03, 0x1b
        /*006e*/ 	.short	0x00ff


	//----- nvinfo : EIATTR_NUM_BARRIERS
	.align		4
        /*0070*/ 	.byte	0x02, 0x4c
        /*0072*/ 	.byte	0x01
	.zero		1


	//----- nvinfo : EIATTR_MERCURY_ISA_VERSION
	.align		4
        /*0074*/ 	.byte	0x03, 0x5f
        /*0076*/ 	.short	0x0101


	//----- nvinfo : EIATTR_VRC_CTA_INIT_COUNT
	.align		4
        /*0078*/ 	.byte	0x02, 0x4a
	.zero		1
	.zero		1


	//----- nvinfo : EIATTR_EXIT_INSTR_OFFSETS
	.align		4
        /*007c*/ 	.byte	0x04, 0x1c
        /*007e*/ 	.short	(.L_21 - .L_20)


	//   ....[0]....
.L_20:
        /*0080*/ 	.word	0x00000ca0


	//----- nvinfo : EIATTR_CBANK_PARAM_SIZE
	.align		4
.L_21:
        /*0084*/ 	.byte	0x03, 0x19
        /*0086*/ 	.short	0x0024


	//----- nvinfo : EIATTR_PARAM_CBANK
	.align		4
        /*0088*/ 	.byte	0x04, 0x0a
        /*008a*/ 	.short	(.L_23 - .L_22)
	.align		4
.L_22:
        /*008c*/ 	.word	index@(.nv.constant0._Z6matmulPfS_S_iii)
        /*0090*/ 	.short	0x0380
        /*0092*/ 	.short	0x0024


	//----- nvinfo : EIATTR_SW_WAR
	.align		4
.L_23:
        /*0094*/ 	.byte	0x04, 0x36
        /*0096*/ 	.short	(.L_25 - .L_24)
.L_24:
        /*0098*/ 	.word	0x00000008
.L_25:


//--------------------- .nv.callgraph             --------------------------
	.section	.nv.callgraph,"",@"SHT_CUDA_CALLGRAPH"
	.align	4
	.sectionentsize	8
	.align		4
        /*0000*/ 	.word	0x00000000
	.align		4
        /*0004*/ 	.word	0xffffffff
	.align		4
        /*0008*/ 	.word	0x00000000
	.align		4
        /*000c*/ 	.word	0xfffffffe
	.align		4
        /*0010*/ 	.word	0x00000000
	.align		4
        /*0014*/ 	.word	0xfffffffd
	.align		4
        /*0018*/ 	.word	0x00000000
	.align		4
        /*001c*/ 	.word	0xfffffffc


//--------------------- .text._Z6matmulPfS_S_iii  --------------------------
	.section	.text._Z6matmulPfS_S_iii,"ax",@progbits
	.align	128
        .global         _Z6matmulPfS_S_iii
        .type           _Z6matmulPfS_S_iii,@function
        .size           _Z6matmulPfS_S_iii,(.L_x_4 - _Z6matmulPfS_S_iii)
        .other          _Z6matmulPfS_S_iii,@"STO_CUDA_ENTRY STV_DEFAULT"
_Z6matmulPfS_S_iii:
.text._Z6matmulPfS_S_iii:
[----:B------:R-:W0:Y:S01]  /*0000*/  LDC R1, c[0x0][0x37c] ;  /* 0x0000df00ff017b82 */ /* 0x000e220000000800 */
[----:B------:R-:W1:Y:S01]  /*0010*/  LDCU UR6, c[0x0][0x3a0] ;  /* 0x00007400ff0677ac */ /* 0x000e620008000800 */
[----:B0-----:R-:W-:Y:S02]  /*0020*/  IADD3 R1, PT, PT, R1, -0x80, RZ ;  /* 0xffffff8001017810 */ /* 0x001fe40007ffe0ff */
[----:B------:R-:W-:Y:S02]  /*0030*/  CS2R R6, SRZ ;  /* 0x0000000000067805 */ /* 0x000fe4000001ff00 */
[----:B------:R-:W-:Y:S02]  /*0040*/  CS2R R4, SRZ ;  /* 0x0000000000047805 */ /* 0x000fe4000001ff00 */
[----:B------:R-:W-:Y:S02]  /*0050*/  CS2R R10, SRZ ;  /* 0x00000000000a7805 */ /* 0x000fe4000001ff00 */
[----:B------:R-:W-:Y:S01]  /*0060*/  CS2R R8, SRZ ;  /* 0x0000000000087805 */ /* 0x000fe2000001ff00 */
[----:B------:R0:W-:Y:S01]  /*0070*/  STL.128 [R1], RZ ;  /* 0x000000ff01007387 */ /* 0x0001e20000100c00 */
[----:B------:R-:W-:-:S02]  /*0080*/  CS2R R14, SRZ ;  /* 0x00000000000e7805 */ /* 0x000fc4000001ff00 */
[----:B------:R-:W-:Y:S02]  /*0090*/  CS2R R12, SRZ ;  /* 0x00000000000c7805 */ /* 0x000fe4000001ff00 */
[----:B------:R-:W-:Y:S01]  /*00a0*/  CS2R R18, SRZ ;  /* 0x0000000000127805 */ /* 0x000fe2000001ff00 */
[----:B------:R0:W-:Y:S01]  /*00b0*/  STL.128 [R1+0x10], RZ ;  /* 0x000010ff01007387 */ /* 0x0001e20000100c00 */
[----:B------:R-:W-:Y:S02]  /*00c0*/  CS2R R16, SRZ ;  /* 0x0000000000107805 */ /* 0x000fe4000001ff00 */
[----:B------:R-:W-:Y:S02]  /*00d0*/  CS2R R22, SRZ ;  /* 0x0000000000167805 */ /* 0x000fe4000001ff00 */
[----:B------:R-:W-:Y:S01]  /*00e0*/  CS2R R20, SRZ ;  /* 0x0000000000147805 */ /* 0x000fe2000001ff00 */
[----:B------:R0:W-:Y:S01]  /*00f0*/  STL.128 [R1+0x20], RZ ;  /* 0x000020ff01007387 */ /* 0x0001e20000100c00 */
[----:B------:R-:W-:-:S02]  /*0100*/  CS2R R26, SRZ ;  /* 0x00000000001a7805 */ /* 0x000fc4000001ff00 */
[----:B------:R-:W-:Y:S02]  /*0110*/  CS2R R24, SRZ ;  /* 0x0000000000187805 */ /* 0x000fe4000001ff00 */
[----:B------:R-:W-:Y:S01]  /*0120*/  CS2R R30, SRZ ;  /* 0x00000000001e7805 */ /* 0x000fe2000001ff00 */
[----:B------:R0:W-:Y:S01]  /*0130*/  STL.128 [R1+0x30], RZ ;  /* 0x000030ff01007387 */ /* 0x0001e20000100c00 */
[----:B-1----:R-:W-:Y:S01]  /*0140*/  UISETP.GE.AND UP0, UPT, UR6, 0x1, UPT ;  /* 0x000000010600788c */ /* 0x002fe2000bf06270 */
[----:B------:R-:W-:Y:S02]  /*0150*/  CS2R R28, SRZ ;  /* 0x00000000001c7805 */ /* 0x000fe4000001ff00 */
[----:B------:R-:W-:Y:S01]  /*0160*/  CS2R R34, SRZ ;  /* 0x0000000000227805 */ /* 0x000fe2000001ff00 */
[----:B------:R0:W-:Y:S01]  /*0170*/  STL.128 [R1+0x40], RZ ;  /* 0x000040ff01007387 */ /* 0x0001e20000100c00 */
[----:B------:R-:W-:Y:S01]  /*0180*/  CS2R R32, SRZ ;  /* 0x0000000000207805 */ /* 0x000fe2000001ff00 */
[----:B------:R-:W1:Y:S02]  /*0190*/  LDCU.64 UR14, c[0x0][0x358] ;  /* 0x00006b00ff0e77ac */ /* 0x000e640008000a00 */
[----:B------:R0:W-:Y:S04]  /*01a0*/  STL.128 [R1+0x50], RZ ;  /* 0x000050ff01007387 */ /* 0x0001e80000100c00 */
[----:B------:R0:W-:Y:S04]  /*01b0*/  STL.128 [R1+0x60], RZ ;  /* 0x000060ff01007387 */ /* 0x0001e80000100c00 */
[----:B------:R0:W-:Y:S01]  /*01c0*/  STL.128 [R1+0x70], RZ ;  /* 0x000070ff01007387 */ /* 0x0001e20000100c00 */
[----:B------:R-:W-:Y:S05]  /*01d0*/  BRA.U !UP0, `(.L_x_0) ;  /* 0x0000000908187547 */ /* 0x000fea000b800000 */
[----:B------:R-:W2:Y:S01]  /*01e0*/  S2UR UR4, SR_CTAID.Y ;  /* 0x00000000000479c3 */ /* 0x000ea20000002600 */
[----:B------:R-:W3:Y:S01]  /*01f0*/  LDCU.128 UR8, c[0x0][0x380] ;  /* 0x00007000ff0877ac */ /* 0x000ee20008000c00 */
[----:B------:R-:W-:-:S06]  /*0200*/  UMOV UR5, 0x400 ;  /* 0x0000040000057882 */ /* 0x000fcc0000000000 */
[----:B------:R-:W4:Y:S08]  /*0210*/  S2UR UR7, SR_CTAID.X ;  /* 0x00000000000779c3 */ /* 0x000f300000002500 */
[----:B------:R-:W5:Y:S01]  /*0220*/  S2UR UR12, SR_CgaCtaId ;  /* 0x00000000000c79c3 */ /* 0x000f620000008800 */
[----:B--2---:R-:W-:-:S04]  /*0230*/  USHF.L.U32 UR4, UR4, 0x5, URZ ;  /* 0x0000000504047899 */ /* 0x004fc800080006ff */
[----:B------:R-:W-:Y:S02]  /*0240*/  UIMAD UR6, UR4, UR6, URZ ;  /* 0x00000006040672a4 */ /* 0x000fe4000f8e02ff */
[----:B----4-:R-:W-:Y:S02]  /*0250*/  USHF.L.U32 UR4, UR7, 0x5, URZ ;  /* 0x0000000507047899 */ /* 0x010fe400080006ff */
[----:B---3--:R-:W-:Y:S02]  /*0260*/  UIMAD.WIDE UR6, UR6, 0x4, UR8 ;  /* 0x00000004060678a5 */ /* 0x008fe4000f8e0208 */
[----:B------:R-:W-:-:S03]  /*0270*/  UIMAD.WIDE.U32 UR8, UR4, 0x4, UR10 ;  /* 0x00000004040878a5 */ /* 0x000fc6000f8e000a */
[----:B------:R-:W-:Y:S01]  /*0280*/  UMOV UR4, URZ ;  /* 0x000000ff00047c82 */ /* 0x000fe20008000000 */
[----:B-----5:R-:W-:Y:S01]  /*0290*/  ULEA UR12, UR12, UR5, 0x18 ;  /* 0x000000050c0c7291 */ /* 0x020fe2000f8ec0ff */
[----:B------:R-:W-:-:S11]  /*02a0*/  UMOV UR10, UR6 ;  /* 0x00000006000a7c82 */ /* 0x000fd60008000000 */
.L_x_2:
[----:B------:R-:W2:Y:S01]  /*02b0*/  S2R R38, SR_TID.Y ;  /* 0x0000000000267919 */ /* 0x000ea20000002200 */
[----:B------:R-:W-:Y:S01]  /*02c0*/  MOV R0, UR4 ;  /* 0x0000000400007c02 */ /* 0x000fe20008000f00 */
[----:B------:R-:W-:Y:S01]  /*02d0*/  HFMA2 R4, -RZ, RZ, 0, 2.384185791015625e-07 ;  /* 0x00000004ff047431 */ /* 0x000fe200000001ff */
[----:B0-----:R-:W-:Y:S01]  /*02e0*/  MOV R2, UR10 ;  /* 0x0000000a00027c02 */ /* 0x001fe20008000f00 */
[----:B------:R-:W2:Y:S02]  /*02f0*/  S2R R3, SR_TID.X ;  /* 0x0000000000037919 */ /* 0x000ea40000002100 */
[----:B--2---:R-:W-:Y:S02]  /*0300*/  LEA R37, R38, R3, 0x5 ;  /* 0x0000000326257211 */ /* 0x004fe400078e28ff */
[----:B------:R-:W-:Y:S02]  /*0310*/  MOV R3, UR7 ;  /* 0x0000000700037c02 */ /* 0x000fe40008000f00 */
[----:B------:R-:W-:-:S05]  /*0320*/  LEA R5, R0, R37, 0x5 ;  /* 0x0000002500057211 */ /* 0x000fca00078e28ff */
[----:B------:R-:W-:-:S04]  /*0330*/  IMAD.WIDE R2, R5, 0x4, R2 ;  /* 0x0000000405027825 */ /* 0x000fc800078e0202 */
[----:B------:R-:W-:Y:S02]  /*0340*/  IMAD.WIDE R4, R5, R4, UR8 ;  /* 0x0000000805047e25 */ /* 0x000fe4000f8e0204 */
[----:B-1----:R-:W2:Y:S04]  /*0350*/  LDG.E R2, desc[UR14][R2.64] ;  /* 0x0000000e02027981 */ /* 0x002ea8000c1e1900 */
[----:B------:R-:W3:Y:S01]  /*0360*/  LDG.E R36, desc[UR14][R4.64] ;  /* 0x0000000e04247981 */ /* 0x000ee2000c1e1900 */
[----:B------:R-:W1:Y:S01]  /*0370*/  S2UR UR6, SR_CgaCtaId ;  /* 0x00000000000679c3 */ /* 0x000e620000008800 */
[----:B------:R-:W-:Y:S01]  /*0380*/  UMOV UR5, 0x400 ;  /* 0x0000040000057882 */ /* 0x000fe20000000000 */
[----:B------:R-:W-:Y:S01]  /*0390*/  LEA R39, R37, UR12, 0x2 ;  /* 0x0000000c25277c11 */ /* 0x000fe2000f8e10ff */
[----:B------:R-:W-:Y:S01]  /*03a0*/  UIADD3 UR5, UPT, UPT, UR5, 0x1000, URZ ;  /* 0x0000100005057890 */ /* 0x000fe2000fffe0ff */
[----:B------:R-:W-:-:S02]  /*03b0*/  LEA R38, R38, UR12, 0x7 ;  /* 0x0000000c26267c11 */ /* 0x000fc4000f8e38ff */
[----:B------:R-:W-:Y:S01]  /*03c0*/  MOV R0, 0x800 ;  /* 0x0000080000007802 */ /* 0x000fe20000000f00 */
[----:B-1----:R-:W-:-:S03]  /*03d0*/  ULEA UR6, UR6, UR5, 0x18 ;  /* 0x0000000506067291 */ /* 0x002fc6000f8ec0ff */
[----:B------:R-:W-:-:S03]  /*03e0*/  UMOV UR5, URZ ;  /* 0x000000ff00057c82 */ /* 0x000fc60008000000 */
[----:B------:R-:W-:Y:S01]  /*03f0*/  LEA R37, R37, UR6, 0x2 ;  /* 0x0000000625257c11 */ /* 0x000fe2000f8e10ff */
[----:B--2---:R1:W-:Y:S04]  /*0400*/  STS [R39], R2 ;  /* 0x0000000227007388 */ /* 0x0043e80000000800 */
[----:B---3--:R1:W-:Y:S01]  /*0410*/  STS [R37], R36 ;  /* 0x0000002425007388 */ /* 0x0083e20000000800 */
[----:B------:R-:W-:Y:S06]  /*0420*/  BAR.SYNC.DEFER_BLOCKING 0x0 ;  /* 0x0000000000007b1d */ /* 0x000fec0000010000 */
[----:B------:R1:W2:Y:S04]  /*0430*/  LDS.128 R4, [R38] ;  /* 0x0000000026047984 */ /* 0x0002a80000000c00 */
[----:B------:R1:W3:Y:S04]  /*0440*/  LDS.128 R8, [R38+0x10] ;  /* 0x0000100026087984 */ /* 0x0002e80000000c00 */
[----:B------:R1:W4:Y:S04]  /*0450*/  LDS.128 R12, [R38+0x20] ;  /* 0x00002000260c7984 */ /* 0x0003280000000c00 */
[----:B------:R1:W0:Y:S04]  /*0460*/  LDS.128 R16, [R38+0x30] ;  /* 0x0000300026107984 */ /* 0x0002280000000c00 */
[----:B------:R1:W0:Y:S04]  /*0470*/  LDS.128 R20, [R38+0x40] ;  /* 0x0000400026147984 */ /* 0x0002280000000c00 */
[----:B------:R1:W0:Y:S04]  /*0480*/  LDS.128 R24, [R38+0x50] ;  /* 0x0000500026187984 */ /* 0x0002280000000c00 */
[----:B------:R1:W0:Y:S04]  /*0490*/  LDS.128 R28, [R38+0x60] ;  /* 0x00006000261c7984 */ /* 0x0002280000000c00 */
[----:B------:R1:W0:Y:S02]  /*04a0*/  LDS.128 R32, [R38+0x70] ;  /* 0x0000700026207984 */ /* 0x0002240000000c00 */
.L_x_1:
[----:B01----:R-:W-:Y:S01]  /*04b0*/  IADD3 R2, PT, PT, R1, UR5, RZ ;  /* 0x0000000501027c10 */ /* 0x003fe2000fffe0ff */
[----:B------:R-:W2:Y:S04]  /*04c0*/  LDS R39, [R0+UR6+-0x800] ;  /* 0xfff8000600277984 */ /* 0x000ea80008000800 */
[----:B------:R-:W2:Y:S01]  /*04d0*/  LDL R3, [R2] ;  /* 0x0000000002037983 */ /* 0x000ea20000100800 */
[----:B------:R-:W-:-:S03]  /*04e0*/  UIADD3 UR5, UPT, UPT, UR5, 0x4, URZ ;  /* 0x0000000405057890 */ /* 0x000fc6000fffe0ff */
[----:B------:R-:W1:Y:S04]  /*04f0*/  LDS R41, [R0+UR6+-0x780] ;  /* 0xfff8800600297984 */ /* 0x000e680008000800 */
[----:B------:R-:W5:Y:S04]  /*0500*/  LDS R42, [R0+UR6+-0x700] ;  /* 0xfff90006002a7984 */ /* 0x000f680008000800 */
[----:B------:R-:W3:Y:S04]  /*0510*/  LDS R38, [R0+UR6+-0x680] ;  /* 0xfff9800600267984 */ /* 0x000ee80008000800 */
[----:B------:R-:W4:Y:S04]  /*0520*/  LDS R37, [R0+UR6+-0x600] ;  /* 0xfffa000600257984 */ /* 0x000f280008000800 */
[----:B------:R-:W0:Y:S01]  /*0530*/  LDS R36, [R0+UR6+-0x580] ;  /* 0xfffa800600247984 */ /* 0x000e220008000800 */
[----:B--2---:R-:W-:-:S03]  /*0540*/  FFMA R40, R4, R39, R3 ;  /* 0x0000002704287223 */ /* 0x004fc60000000003 */
[----:B------:R-:W2:Y:S01]  /*0550*/  LDS R39, [R0+UR6+-0x500] ;  /* 0xfffb000600277984 */ /* 0x000ea20008000800 */
[----:B-1----:R-:W-:-:S03]  /*0560*/  FFMA R41, R41, R5, R40 ;  /* 0x0000000529297223 */ /* 0x002fc60000000028 */
[----:B------:R-:W1:Y:S01]  /*0570*/  LDS R40, [R0+UR6+-0x480] ;  /* 0xfffb800600287984 */ /* 0x000e620008000800 */
[----:B-----5:R-:W-:-:S03]  /*0580*/  FFMA R3, R42, R6, R41 ;  /* 0x000000062a037223 */ /* 0x020fc60000000029 */
[----:B------:R-:W5:Y:S01]  /*0590*/  LDS R41, [R0+UR6+-0x400] ;  /* 0xfffc000600297984 */ /* 0x000f620008000800 */
[----:B---3--:R-:W-:-:S03]  /*05a0*/  FFMA R43, R38, R7, R3 ;  /* 0x00000007262b7223 */ /* 0x008fc60000000003 */
[----:B------:R-:W3:Y:S01]  /*05b0*/  LDS R38, [R0+UR6+-0x380] ;  /* 0xfffc800600267984 */ /* 0x000ee20008000800 */
[----:B----4-:R-:W-:-:S03]  /*05c0*/  FFMA R37, R8, R37, R43 ;  /* 0x0000002508257223 */ /* 0x010fc6000000002b */
[----:B------:R-:W4:Y:S01]  /*05d0*/  LDS R3, [R0+UR6+-0x300] ;  /* 0xfffd000600037984 */ /* 0x000f220008000800 */
[----:B0-----:R-:W-:-:S03]  /*05e0*/  FFMA R42, R36, R9, R37 ;  /* 0x00000009242a7223 */ /* 0x001fc60000000025 */
[----:B------:R-:W0:Y:S04]  /*05f0*/  LDS R36, [R0+UR6+-0x280] ;  /* 0xfffd800600247984 */ /* 0x000e280008000800 */
[----:B------:R-:W0:Y:S01]  /*0600*/  LDS R37, [R0+UR6+-0x200] ;  /* 0xfffe000600257984 */ /* 0x000e220008000800 */
[----:B--2---:R-:W-:-:S03]  /*0610*/  FFMA R39, R39, R10, R42 ;  /* 0x0000000a27277223 */ /* 0x004fc6000000002a */
[----:B------:R-:W-:Y:S01]  /*0620*/  LDS R42, [R0+UR6+-0x80] ;  /* 0xffff8006002a7984 */ /* 0x000fe20008000800 */
[----:B-1----:R-:W-:-:S03]  /*0630*/  FFMA R39, R40, R11, R39 ;  /* 0x0000000b28277223 */ /* 0x002fc60000000027 */
[----:B------:R-:W1:Y:S01]  /*0640*/  LDS R40, [R0+UR6+-0x180] ;  /* 0xfffe800600287984 */ /* 0x000e620008000800 */
[----:B-----5:R-:W-:-:S03]  /*0650*/  FFMA R41, R12, R41, R39 ;  /* 0x000000290c297223 */ /* 0x020fc60000000027 */
[----:B------:R-:W2:Y:S01]  /*0660*/  LDS R39, [R0+UR6+-0x100] ;  /* 0xffff000600277984 */ /* 0x000ea20008000800 */
[----:B---3--:R-:W-:-:S03]  /*0670*/  FFMA R38, R38, R13, R41 ;  /* 0x0000000d26267223 */ /* 0x008fc60000000029 */
[----:B------:R-:W3:Y:S01]  /*0680*/  LDS R41, [R0+UR6] ;  /* 0x0000000600297984 */ /* 0x000ee20008000800 */
[----:B----4-:R-:W-:-:S03]  /*0690*/  FFMA R3, R3, R14, R38 ;  /* 0x0000000e03037223 */ /* 0x010fc60000000026 */
[----:B------:R-:W4:Y:S01]  /*06a0*/  LDS R38, [R0+UR6+0x80] ;  /* 0x0000800600267984 */ /* 0x000f220008000800 */
[----:B0-----:R-:W-:-:S03]  /*06b0*/  FFMA R3, R36, R15, R3 ;  /* 0x0000000f24037223 */ /* 0x001fc60000000003 */
[----:B------:R-:W-:Y:S01]  /*06c0*/  LDS R36, [R0+UR6+0x180] ;  /* 0x0001800600247984 */ /* 0x000fe20008000800 */
[----:B------:R-:W-:-:S03]  /*06d0*/  FFMA R37, R16, R37, R3 ;  /* 0x0000002510257223 */ /* 0x000fc60000000003 */
[----:B------:R-:W0:Y:S01]  /*06e0*/  LDS R3, [R0+UR6+0x100] ;  /* 0x0001000600037984 */ /* 0x000e220008000800 */
[----:B-1----:R-:W-:-:S04]  /*06f0*/  FFMA R40, R40, R17, R37 ;  /* 0x0000001128287223 */ /* 0x002fc80000000025 */
[----:B--2---:R-:W-:Y:S02]  /*0700*/  FFMA R37, R39, R18, R40 ;  /* 0x0000001227257223 */ /* 0x004fe40000000028 */
[----:B------:R-:W1:Y:S02]  /*0710*/  LDS R39, [R0+UR6+0x200] ;  /* 0x0002000600277984 */ /* 0x000e640008000800 */
[----:B------:R-:W-:Y:S02]  /*0720*/  FFMA R37, R42, R19, R37 ;  /* 0x000000132a257223 */ /* 0x000fe40000000025 */
[----:B------:R-:W2:Y:S02]  /*0730*/  LDS R40, [R0+UR6+0x280] ;  /* 0x0002800600287984 */ /* 0x000ea40008000800 */
[----:B---3--:R-:W-:Y:S02]  /*0740*/  FFMA R37, R20, R41, R37 ;  /* 0x0000002914257223 */ /* 0x008fe40000000025 */
[----:B------:R-:W3:Y:S02]  /*0750*/  LDS R41, [R0+UR6+0x300] ;  /* 0x0003000600297984 */ /* 0x000ee40008000800 */
[----:B----4-:R-:W-:-:S02]  /*0760*/  FFMA R42, R38, R21, R37 ;  /* 0x00000015262a7223 */ /* 0x010fc40000000025 */
[----:B------:R-:W4:Y:S02]  /*0770*/  LDS R38, [R0+UR6+0x380] ;  /* 0x0003800600267984 */ /* 0x000f240008000800 */
[----:B0-----:R-:W-:Y:S02]  /*0780*/  FFMA R3, R3, R22, R42 ;  /* 0x0000001603037223 */ /* 0x001fe4000000002a */
[----:B------:R-:W0:Y:S02]  /*0790*/  LDS R37, [R0+UR6+0x400] ;  /* 0x0004000600257984 */ /* 0x000e240008000800 */
[----:B------:R-:W-:Y:S02]  /*07a0*/  FFMA R3, R36, R23, R3 ;  /* 0x0000001724037223 */ /* 0x000fe40000000003 */
[----:B------:R-:W5:Y:S02]  /*07b0*/  LDS R36, [R0+UR6+0x480] ;  /* 0x0004800600247984 */ /* 0x000f640008000800 */
[----:B-1----:R-:W-:-:S02]  /*07c0*/  FFMA R39, R24, R39, R3 ;  /* 0x0000002718277223 */ /* 0x002fc40000000003 */
[----:B------:R-:W1:Y:S02]  /*07d0*/  LDS R3, [R0+UR6+0x500] ;  /* 0x0005000600037984 */ /* 0x000e640008000800 */
[----:B--2---:R-:W-:Y:S02]  /*07e0*/  FFMA R42, R40, R25, R39 ;  /* 0x00000019282a7223 */ /* 0x004fe40000000027 */
[----:B------:R-:W2:Y:S02]  /*07f0*/  LDS R40, [R0+UR6+0x580] ;  /* 0x0005800600287984 */ /* 0x000ea40008000800 */
[----:B---3--:R-:W-:Y:S02]  /*0800*/  FFMA R41, R41, R26, R42 ;  /* 0x0000001a29297223 */ /* 0x008fe4000000002a */
[----:B------:R-:W3:Y:S02]  /*0810*/  LDS R39, [R0+UR6+0x600] ;  /* 0x0006000600277984 */ /* 0x000ee40008000800 */
[----:B----4-:R-:W-:-:S02]  /*0820*/  FFMA R41, R38, R27, R41 ;  /* 0x0000001b26297223 */ /* 0x010fc40000000029 */
[----:B------:R-:W4:Y:S02]  /*0830*/  LDS R38, [R0+UR6+0x680] ;  /* 0x0006800600267984 */ /* 0x000f240008000800 */
[----:B0-----:R-:W-:Y:S02]  /*0840*/  FFMA R41, R28, R37, R41 ;  /* 0x000000251c297223 */ /* 0x001fe40000000029 */
[----:B------:R-:W0:Y:S02]  /*0850*/  LDS R37, [R0+UR6+0x700] ;  /* 0x0007000600257984 */ /* 0x000e240008000800 */
[----:B-----5:R-:W-:Y:S02]  /*0860*/  FFMA R36, R36, R29, R41 ;  /* 0x0000001d24247223 */ /* 0x020fe40000000029 */
[----:B------:R5:W0:Y:S02]  /*0870*/  LDS R42, [R0+UR6+0x780] ;  /* 0x00078006002a7984 */ /* 0x000a240008000800 */
[----:B-----5:R-:W-:-:S04]  /*0880*/  IADD3 R0, PT, PT, R0, 0x4, RZ ;  /* 0x0000000400007810 */ /* 0x020fc80007ffe0ff */
[----:B------:R-:W-:Y:S01]  /*0890*/  ISETP.NE.AND P0, PT, R0, 0x880, PT ;  /* 0x000008800000780c */ /* 0x000fe20003f05270 */
[----:B-1----:R-:W-:-:S04]  /*08a0*/  FFMA R3, R3, R30, R36 ;  /* 0x0000001e03037223 */ /* 0x002fc80000000024 */
[----:B--2---:R-:W-:-:S04]  /*08b0*/  FFMA R3, R40, R31, R3 ;  /* 0x0000001f28037223 */ /* 0x004fc80000000003 */
[----:B---3--:R-:W-:-:S04]  /*08c0*/  FFMA R3, R32, R39, R3 ;  /* 0x0000002720037223 */ /* 0x008fc80000000003 */
[----:B----4-:R-:W-:-:S04]  /*08d0*/  FFMA R38, R38, R33, R3 ;  /* 0x0000002126267223 */ /* 0x010fc80000000003 */
[----:B0-----:R-:W-:-:S04]  /*08e0*/  FFMA R37, R37, R34, R38 ;  /* 0x0000002225257223 */ /* 0x001fc80000000026 */
[----:B------:R-:W-:-:S05]  /*08f0*/  FFMA R37, R42, R35, R37 ;  /* 0x000000232a257223 */ /* 0x000fca0000000025 */
[----:B------:R0:W-:Y:S01]  /*0900*/  STL [R2], R37 ;  /* 0x0000002502007387 */ /* 0x0001e20000100800 */
[----:B------:R-:W-:Y:S05]  /*0910*/  @P0 BRA `(.L_x_1) ;  /* 0xfffffff800e40947 */ /* 0x000fea000383ffff */
[----:B------:R-:W1:Y:S01]  /*0920*/  LDCU UR6, c[0x0][0x3a0] ;  /* 0x00007400ff0677ac */ /* 0x000e620008000800 */
[----:B------:R-:W2:Y:S01]  /*0930*/  LDCU UR5, c[0x0][0x39c] ;  /* 0x00007380ff0577ac */ /* 0x000ea20008000800 */
[----:B------:R-:W-:Y:S02]  /*0940*/  UIADD3 UR10, UP0, UPT, UR10, 0x80, URZ ;  /* 0x000000800a0a7890 */ /* 0x000fe4000ff1e0ff */
[----:B------:R-:W-:Y:S02]  /*0950*/  UIADD3 UR4, UPT, UPT, UR4, 0x20, URZ ;  /* 0x0000002004047890 */ /* 0x000fe4000fffe0ff */
[----:B------:R-:W-:Y:S02]  /*0960*/  UIADD3.X UR7, UPT, UPT, URZ, UR7, URZ, UP0, !UPT ;  /* 0x00000007ff077290 */ /* 0x000fe400087fe4ff */
[----:B-1----:R-:W-:Y:S02]  /*0970*/  UISETP.GE.AND UP0, UPT, UR4, UR6, UPT ;  /* 0x000000060400728c */ /* 0x002fe4000bf06270 */
[----:B--2---:R-:W-:-:S04]  /*0980*/  USHF.L.U32 UR5, UR5, 0x5, URZ ;  /* 0x0000000505057899 */ /* 0x004fc800080006ff */
[----:B------:R-:W-:Y:S01]  /*0990*/  UIMAD.WIDE UR8, UR5, 0x4, UR8 ;  /* 0x00000004050878a5 */ /* 0x000fe2000f8e0208 */
[----:B------:R-:W-:Y:S06]  /*09a0*/  BAR.SYNC.DEFER_BLOCKING 0x0 ;  /* 0x0000000000007b1d */ /* 0x000fec0000010000 */
[----:B------:R-:W-:Y:S05]  /*09b0*/  BRA.U !UP0, `(.L_x_2) ;  /* 0xfffffff9083c7547 */ /* 0x000fea000b83ffff */
[----:B------:R2:W5:Y:S04]  /*09c0*/  LDL.128 R32, [R1] ;  /* 0x0000000001207983 */ /* 0x0005680000100c00 */
[----:B------:R2:W5:Y:S04]  /*09d0*/  LDL.128 R28, [R1+0x10] ;  /* 0x00001000011c7983 */ /* 0x0005680000100c00 */
[----:B------:R2:W5:Y:S04]  /*09e0*/  LDL.128 R24, [R1+0x20] ;  /* 0x0000200001187983 */ /* 0x0005680000100c00 */
[----:B------:R2:W5:Y:S04]  /*09f0*/  LDL.128 R20, [R1+0x30] ;  /* 0x0000300001147983 */ /* 0x0005680000100c00 */
[----:B------:R2:W5:Y:S04]  /*0a00*/  LDL.128 R16, [R1+0x40] ;  /* 0x0000400001107983 */ /* 0x0005680000100c00 */
[----:B------:R2:W5:Y:S04]  /*0a10*/  LDL.128 R12, [R1+0x50] ;  /* 0x00005000010c7983 */ /* 0x0005680000100c00 */
[----:B------:R2:W5:Y:S04]  /*0a20*/  LDL.128 R8, [R1+0x60] ;  /* 0x0000600001087983 */ /* 0x0005680000100c00 */
[----:B------:R2:W5:Y:S02]  /*0a30*/  LDL.128 R4, [R1+0x70] ;  /* 0x0000700001047983 */ /* 0x0005640000100c00 */
.L_x_0:
[----:B------:R-:W3:Y:S08]  /*0a40*/  S2UR UR4, SR_CTAID.Y ;  /* 0x00000000000479c3 */ /* 0x000ef00000002600 */
[----:B------:R-:W3:Y:S08]  /*0a50*/  LDC R0, c[0x0][0x39c] ;  /* 0x0000e700ff007b82 */ /* 0x000ef00000000800 */
[----:B0-----:R-:W0:Y:S01]  /*0a60*/  LDC.64 R2, c[0x0][0x390] ;  /* 0x0000e400ff027b82 */ /* 0x001e220000000a00 */
[----:B---3--:R-:W-:-:S05]  /*0a70*/  IMAD R0, R0, UR4, RZ ;  /* 0x0000000400007c24 */ /* 0x008fca000f8e02ff */
[----:B------:R-:W-:-:S05]  /*0a80*/  SHF.L.U32 R37, R0, 0x5, RZ ;  /* 0x0000000500257819 */ /* 0x000fca00000006ff */
[----:B0-----:R-:W-:-:S05]  /*0a90*/  IMAD.WIDE R2, R37, 0x4, R2 ;  /* 0x0000000425027825 */ /* 0x001fca00078e0202 */
[----:B-1---5:R-:W-:Y:S04]  /*0aa0*/  STG.E desc[UR14][R2.64], R32 ;  /* 0x0000002002007986 */ /* 0x022fe8000c10190e */
[----:B------:R-:W-:Y:S04]  /*0ab0*/  STG.E desc[UR14][R2.64+0x4], R33 ;  /* 0x0000042102007986 */ /* 0x000fe8000c10190e */
        /* <DEDUP_REMOVED lines=29> */
[----:B------:R-:W-:Y:S01]  /*0c90*/  STG.E desc[UR14][R2.64+0x7c], R7 ;  /* 0x00007c0702007986 */ /* 0x000fe2000c10190e */
[----:B------:R-:W-:Y:S05]  /*0ca0*/  EXIT ;  /* 0x000000000000794d */ /* 0x000fea0003800000 */
.L_x_3:
[----:B------:R-:W-:-:S00]  /*0cb0*/  BRA `(.L_x_3) ;  /* 0xfffffffc00fc7947 */ /* 0x000fc0000383ffff */
[----:B------:R-:W-:-:S00]  /*0cc0*/  NOP ;  /* 0x0000000000007918 */ /* 0x000fc00000000000 */
        /* <DEDUP_REMOVED lines=11> */
.L_x_4:


//--------------------- .nv.shared._Z6matmulPfS_S_iii --------------------------
	.section	.nv.shared._Z6matmulPfS_S_iii,"aw",@nobits
	.sectionflags	@""
	.align	4
.nv.shared._Z6matmulPfS_S_iii:
	.zero		9216


//--------------------- .nv.shared.reserved.0     --------------------------
	.section	.nv.shared.reserved.0,"aw",@nobits
	.weak		__nv_reservedSMEM_offset_0_alias
	.size		__nv_reservedSMEM_offset_0_alias, 0, 64
	.other		__nv_reservedSMEM_offset_0_alias,@"STO_CUDA_RESERVED_SHARED STV_DEFAULT"
__nv_reservedSMEM_offset_0_alias:
	.zero		0
	.zero		64


//--------------------- .nv.constant0._Z6matmulPfS_S_iii --------------------------
	.section	.nv.constant0._Z6matmulPfS_S_iii,"a",@progbits
	.sectionflags	@""
	.align	4
.nv.constant0._Z6matmulPfS_S_iii:
	.zero		932


//--------------------- SYMBOLS --------------------------

	.type		.nv.reservedSmem.offset0,@object
	.size		.nv.reservedSmem.offset0,0x4
	.type		.nv.reservedSmem.cap,@object
	.size		.nv.reservedSmem.cap,0x4
